//
// Generated by NVIDIA NVVM Compiler
//
// Compiler Build ID: CL-36424714
// Cuda compilation tools, release 13.0, V13.0.88
// Based on NVVM 20.0.0
//

.version 9.0
.target sm_100
.address_size 64

	// .globl	_Z14multiplyKernelPKfPf
.const .align 4 .b8 coefficients[64];

.visible .entry _Z14multiplyKernelPKfPf(
	.param .u64 .ptr .align 1 _Z14multiplyKernelPKfPf_param_0,
	.param .u64 .ptr .align 1 _Z14multiplyKernelPKfPf_param_1
)
{
	.reg .pred 	%p<2>;
	.reg .b32 	%r<5>;
	.reg .b32 	%f<4>;
	.reg .b64 	%rd<10>;

	ld.param.u64 	%rd1, [_Z14multiplyKernelPKfPf_param_0];
	ld.param.u64 	%rd2, [_Z14multiplyKernelPKfPf_param_1];
	mov.u32 	%r2, %ctaid.x;
	mov.u32 	%r3, %ntid.x;
	mov.u32 	%r4, %tid.x;
	mad.lo.s32 	%r1, %r2, %r3, %r4;
	setp.gt.s32 	%p1, %r1, 15;
	@%p1 bra 	$L__BB0_2;
	cvta.to.global.u64 	%rd3, %rd1;
	cvta.to.global.u64 	%rd4, %rd2;
	mul.wide.s32 	%rd5, %r1, 4;
	add.s64 	%rd6, %rd3, %rd5;
	ld.global.f32 	%f1, [%rd6];
	mov.u64 	%rd7, coefficients;
	add.s64 	%rd8, %rd7, %rd5;
	ld.const.f32 	%f2, [%rd8];
	mul.f32 	%f3, %f1, %f2;
	add.s64 	%rd9, %rd4, %rd5;
	st.global.f32 	[%rd9], %f3;
$L__BB0_2:
	ret;

}


// ===== COMPILED SASS (sm_100) =====

	.target	sm_100

	.elftype	@"ET_EXEC"


//--------------------- .note.nv.tkinfo           --------------------------
	.section	.note.nv.tkinfo,"",@"SHT_NOTE"
	.sectionflags	@"SHF_NOTE_NV_TKINFO"
	.tkinfo
        /*0018*/ 	.word	0x00000002
        /*0030*/ 	.string	""
        /*0030*/ 	.string	"ptxas"
        /*0030*/ 	.string	"Cuda compilation tools, release 13.0, V13.0.88"
        /*0030*/ 	.string	"Build cuda_13.0.r13.0/compiler.36424714_0"
        /*0030*/ 	.string	"-arch sm_100 -m 64 "



//--------------------- .note.nv.cuinfo           --------------------------
	.section	.note.nv.cuinfo,"",@"SHT_NOTE"
	.sectionflags	@"SHF_NOTE_NV_CUINFO"
        /*0018*/ 	.short	0x0002
        /*001a*/ 	.short	0x0064
        /*001c*/ 	.short	0x0082
	.zero		2


//--------------------- .nv.info                  --------------------------
	.section	.nv.info,"",@"SHT_CUDA_INFO"
	.align	4


	//----- nvinfo : EIATTR_REGCOUNT
	.align		4
        /*0000*/ 	.byte	0x04, 0x2f
        /*0002*/ 	.short	(.L_2 - .L_1)
	.align		4
.L_1:
        /*0004*/ 	.word	index@(_Z14multiplyKernelPKfPf)
        /*0008*/ 	.word	0x0000000a


	//----- nvinfo : EIATTR_FRAME_SIZE
	.align		4
.L_2:
        /*000c*/ 	.byte	0x04, 0x11
        /*000e*/ 	.short	(.L_4 - .L_3)
	.align		4
.L_3:
        /*0010*/ 	.word	index@(_Z14multiplyKernelPKfPf)
        /*0014*/ 	.word	0x00000000


	//----- nvinfo : EIATTR_MIN_STACK_SIZE
	.align		4
.L_4:
        /*0018*/ 	.byte	0x04, 0x12
        /*001a*/ 	.short	(.L_6 - .L_5)
	.align		4
.L_5:
        /*001c*/ 	.word	index@(_Z14multiplyKernelPKfPf)
        /*0020*/ 	.word	0x00000000
.L_6:


//--------------------- .nv.compat                --------------------------
	.section	.nv.compat,"",@"SHT_CUDA_COMPAT_INFO"
	.align	4
        /*0000*/ 	.byte	0x02, 0x09, 0x00, 0x00, 0x02, 0x02, 0x01, 0x00, 0x02, 0x05, 0x05, 0x00, 0x03, 0x07, 0x01, 0x01
        /*0010*/ 	.byte	0x02, 0x03, 0x00, 0x00, 0x02, 0x06, 0x01, 0x00, 0x04, 0x0b, 0x08, 0x00, 0x09, 0x00, 0x00, 0x00
        /*0020*/ 	.byte	0x00, 0x00, 0x00, 0x00


//--------------------- .nv.info._Z14multiplyKernelPKfPf --------------------------
	.section	.nv.info._Z14multiplyKernelPKfPf,"",@"SHT_CUDA_INFO"
	.sectionflags	@""
	.align	4


	//----- nvinfo : EIATTR_CUDA_API_VERSION
	.align		4
        /*0000*/ 	.byte	0x04, 0x37
        /*0002*/ 	.short	(.L_8 - .L_7)
.L_7:
        /*0004*/ 	.word	0x00000082


	//----- nvinfo : EIATTR_KPARAM_INFO
	.align		4
.L_8:
        /*0008*/ 	.byte	0x04, 0x17
        /*000a*/ 	.short	(.L_10 - .L_9)
.L_9:
        /*000c*/ 	.word	0x00000000
        /*0010*/ 	.short	0x0001
        /*0012*/ 	.short	0x0008
        /*0014*/ 	.byte	0x00, 0xf5, 0x21, 0x00


	//----- nvinfo : EIATTR_KPARAM_INFO
	.align		4
.L_10:
        /*0018*/ 	.byte	0x04, 0x17
        /*001a*/ 	.short	(.L_12 - .L_11)
.L_11:
        /*001c*/ 	.word	0x00000000
        /*0020*/ 	.short	0x0000
        /*0022*/ 	.short	0x0000
        /*0024*/ 	.byte	0x00, 0xf5, 0x21, 0x00


	//----- nvinfo : EIATTR_SPARSE_MMA_MASK
	.align		4
.L_12:
        /*0028*/ 	.byte	0x03, 0x50
        /*002a*/ 	.short	0x0000


	//----- nvinfo : EIATTR_MAXREG_COUNT
	.align		4
        /*002c*/ 	.byte	0x03, 0x1b
        /*002e*/ 	.short	0x00ff


	//----- nvinfo : EIATTR_MERCURY_ISA_VERSION
	.align		4
        /*0030*/ 	.byte	0x03, 0x5f
        /*0032*/ 	.short	0x0101


	//----- nvinfo : EIATTR_VRC_CTA_INIT_COUNT
	.align		4
        /*0034*/ 	.byte	0x02, 0x4a
	.zero		1
	.zero		1


	//----- nvinfo : EIATTR_EXIT_INSTR_OFFSETS
	.align		4
        /*0038*/ 	.byte	0x04, 0x1c
        /*003a*/ 	.short	(.L_14 - .L_13)


	//   ....[0]....
.L_13:
        /*003c*/ 	.word	0x00000060


	//   ....[1]....
        /*0040*/ 	.word	0x00000130


	//----- nvinfo : EIATTR_CBANK_PARAM_SIZE
	.align		4
.L_14:
        /*0044*/ 	.byte	0x03, 0x19
        /*0046*/ 	.short	0x0010


	//----- nvinfo : EIATTR_PARAM_CBANK
	.align		4
        /*0048*/ 	.byte	0x04, 0x0a
        /*004a*/ 	.short	(.L_16 - .L_15)
	.align		4
.L_15:
        /*004c*/ 	.word	index@(.nv.constant0._Z14multiplyKernelPKfPf)
        /*0050*/ 	.short	0x0380
        /*0052*/ 	.short	0x0010


	//----- nvinfo : EIATTR_SW_WAR
	.align		4
.L_16:
        /*0054*/ 	.byte	0x04, 0x36
        /*0056*/ 	.short	(.L_18 - .L_17)
.L_17:
        /*0058*/ 	.word	0x00000008
.L_18:


//--------------------- .nv.callgraph             --------------------------
	.section	.nv.callgraph,"",@"SHT_CUDA_CALLGRAPH"
	.align	4
	.sectionentsize	8
	.align		4
        /*0000*/ 	.word	0x00000000
	.align		4
        /*0004*/ 	.word	0xffffffff
	.align		4
        /*0008*/ 	.word	0x00000000
	.align		4
        /*000c*/ 	.word	0xfffffffe
	.align		4
        /*0010*/ 	.word	0x00000000
	.align		4
        /*0014*/ 	.word	0xfffffffd
	.align		4
        /*0018*/ 	.word	0x00000000
	.align		4
        /*001c*/ 	.word	0xfffffffc


//--------------------- .nv.constant3             --------------------------
	.section	.nv.constant3,"a",@progbits
	.align	4
.nv.constant3:
	.type		coefficients,@object
	.size		coefficients,(.L_0 - coefficients)
coefficients:
	.zero		64
.L_0:


//--------------------- .text._Z14multiplyKernelPKfPf --------------------------
	.section	.text._Z14multiplyKernelPKfPf,"ax",@progbits
	.align	128
        .global         _Z14multiplyKernelPKfPf
        .type           _Z14multiplyKernelPKfPf,@function
        .size           _Z14multiplyKernelPKfPf,(.L_x_1 - _Z14multiplyKernelPKfPf)
        .other          _Z14multiplyKernelPKfPf,@"STO_CUDA_ENTRY STV_DEFAULT"
_Z14multiplyKernelPKfPf:
.text._Z14multiplyKernelPKfPf:
[----:B------:R-:W-:Y:S01]  /*0000*/  LDC R1, c[0x0][0x37c] ;  /* 0x0000df00ff017b82 */ /* 0x000fe20000000800 */
[----:B------:R-:W0:Y:S07]  /*0010*/  S2R R3, SR_TID.X ;  /* 0x0000000000037919 */ /* 0x000e2e0000002100 */
[----:B------:R-:W0:Y:S08]  /*0020*/  S2UR UR4, SR_CTAID.X ;  /* 0x00000000000479c3 */ /* 0x000e300000002500 */
[----:B------:R-:W0:Y:S02]  /*0030*/  LDC R2, c[0x0][0x360] ;  /* 0x0000d800ff027b82 */ /* 0x000e240000000800 */
[----:B0-----:R-:W-:-:S05]  /*0040*/  IMAD R2, R2, UR4, R3 ;  /* 0x0000000402027c24 */ /* 0x001fca000f8e0203 */
[----:B------:R-:W-:-:S13]  /*0050*/  ISETP.GT.AND P0, PT, R2, 0xf, PT ;  /* 0x0000000f0200780c */ /* 0x000fda0003f04270 */
[----:B------:R-:W-:Y:S05]  /*0060*/  @P0 EXIT ;  /* 0x000000000000094d */ /* 0x000fea0003800000 */
[----:B------:R-:W0:Y:S01]  /*0070*/  LDCU.128 UR8, c[0x0][0x380] ;  /* 0x00007000ff0877ac */ /* 0x000e220008000c00 */
[----:B------:R-:W-:Y:S01]  /*0080*/  IMAD.WIDE R2, R2, 0x4, RZ ;  /* 0x0000000402027825 */ /* 0x000fe200078e02ff */
[----:B------:R-:W1:Y:S02]  /*0090*/  LDCU.64 UR4, c[0x0][0x358] ;  /* 0x00006b00ff0477ac */ /* 0x000e640008000a00 */
[----:B0-----:R-:W-:-:S04]  /*00a0*/  IADD3 R4, P0, PT, R2, UR8, RZ ;  /* 0x0000000802047c10 */ /* 0x001fc8000ff1e0ff */
[----:B------:R-:W-:-:S05]  /*00b0*/  IADD3.X R5, PT, PT, R3, UR9, RZ, P0, !PT ;  /* 0x0000000903057c10 */ /* 0x000fca00087fe4ff */
[----:B-1----:R-:W2:Y:S01]  /*00c0*/  LDG.E R4, desc[UR4][R4.64] ;  /* 0x0000000404047981 */ /* 0x002ea2000c1e1900 */
[----:B------:R-:W-:Y:S01]  /*00d0*/  IMAD.MOV.U32 R0, RZ, RZ, R2 ;  /* 0x000000ffff007224 */ /* 0x000fe200078e0002 */
[----:B------:R-:W-:-:S03]  /*00e0*/  IADD3 R2, P0, PT, R2, UR10, RZ ;  /* 0x0000000a02027c10 */ /* 0x000fc6000ff1e0ff */
[----:B------:R-:W2:Y:S01]  /*00f0*/  LDC R7, c[0x3][R0] ;  /* 0x00c0000000077b82 */ /* 0x000ea20000000800 */
[----:B------:R-:W-:Y:S01]  /*0100*/  IADD3.X R3, PT, PT, R3, UR11, RZ, P0, !PT ;  /* 0x0000000b03037c10 */ /* 0x000fe200087fe4ff */
[----:B--2---:R-:W-:-:S05]  /*0110*/  FMUL R7, R4, R7 ;  /* 0x0000000704077220 */ /* 0x004fca0000400000 */
[----:B------:R-:W-:Y:S01]  /*0120*/  STG.E desc[UR4][R2.64], R7 ;  /* 0x0000000702007986 */ /* 0x000fe2000c101904 */
[----:B------:R-:W-:Y:S05]  /*0130*/  EXIT ;  /* 0x000000000000794d */ /* 0x000fea0003800000 */
.L_x_0:
[----:B------:R-:W-:-:S00]  /*0140*/  BRA `(.L_x_0) ;  /* 0xfffffffc00fc7947 */ /* 0x000fc0000383ffff */
[----:B------:R-:W-:-:S00]  /*0150*/  NOP ;  /* 0x0000000000007918 */ /* 0x000fc00000000000 */
        /* <DEDUP_REMOVED lines=10> */
.L_x_1:


//--------------------- .nv.shared.reserved.0     --------------------------
	.section	.nv.shared.reserved.0,"aw",@nobits
	.weak		__nv_reservedSMEM_offset_0_alias
	.size		__nv_reservedSMEM_offset_0_alias, 0, 64
	.other		__nv_reservedSMEM_offset_0_alias,@"STO_CUDA_RESERVED_SHARED STV_DEFAULT"
__nv_reservedSMEM_offset_0_alias:
	.zero		0
	.zero		64


//--------------------- .nv.constant0._Z14multiplyKernelPKfPf --------------------------
	.section	.nv.constant0._Z14multiplyKernelPKfPf,"a",@progbits
	.sectionflags	@""
	.align	4
.nv.constant0._Z14multiplyKernelPKfPf:
	.zero		912


//--------------------- SYMBOLS --------------------------

	.type		.nv.reservedSmem.offset0,@object
	.size		.nv.reservedSmem.offset0,0x4
